	.headerflags	@"EF_CUDA_TEXMODE_UNIFIED EF_CUDA_64BIT_ADDRESS EF_CUDA_ACCELERATORS EF_CUDA_SM90 EF_CUDA_VIRTUAL_SM(EF_CUDA_SM90)"
	.elftype	@"ET_EXEC"


//--------------------- .nv.info                  --------------------------
	.section	.nv.info,"",@"SHT_CUDA_INFO"
	.align	4


	//----- nvinfo : EIATTR_REGCOUNT
	.align		4
        /*0000*/ 	.byte	0x04, 0x2f
        /*0002*/ 	.short	(.L_1 - .L_0)
	.align		4
.L_0:
        /*0004*/ 	.word	index@(triton_poi_fused__unsafe_index_add_mul_sub_22)
        /*0008*/ 	.word	0x00000014


	//----- nvinfo : EIATTR_MIN_STACK_SIZE
	.align		4
.L_1:
        /*000c*/ 	.byte	0x04, 0x12
        /*000e*/ 	.short	(.L_3 - .L_2)
	.align		4
.L_2:
        /*0010*/ 	.word	index@(triton_poi_fused__unsafe_index_add_mul_sub_22)
        /*0014*/ 	.word	0x00000000


	//----- nvinfo : EIATTR_FRAME_SIZE
	.align		4
.L_3:
        /*0018*/ 	.byte	0x04, 0x11
        /*001a*/ 	.short	(.L_5 - .L_4)
	.align		4
.L_4:
        /*001c*/ 	.word	index@(triton_poi_fused__unsafe_index_add_mul_sub_22)
        /*0020*/ 	.word	0x00000000


	//----- nvinfo : EIATTR_MIN_STACK_SIZE
	.align		4
.L_5:
        /*0024*/ 	.byte	0x04, 0x12
        /*0026*/ 	.short	(.L_7 - .L_6)
	.align		4
.L_6:
        /*0028*/ 	.word	index@(triton_poi_fused__unsafe_index_add_mul_sub_22)
        /*002c*/ 	.word	0x00000000
.L_7:


//--------------------- .nv.info.triton_poi_fused__unsafe_index_add_mul_sub_22 --------------------------
	.section	.nv.info.triton_poi_fused__unsafe_index_add_mul_sub_22,"",@"SHT_CUDA_INFO"
	.sectionflags	@""
	.align	4


	//----- nvinfo : EIATTR_CUDA_API_VERSION
	.align		4
        /*0000*/ 	.byte	0x04, 0x37
        /*0002*/ 	.short	(.L_9 - .L_8)
.L_8:
        /*0004*/ 	.word	0x0000007c


	//----- nvinfo : EIATTR_KPARAM_INFO
	.align		4
.L_9:
        /*0008*/ 	.byte	0x04, 0x17
        /*000a*/ 	.short	(.L_11 - .L_10)
.L_10:
        /*000c*/ 	.word	0x00000000
        /*0010*/ 	.short	0x0006
        /*0012*/ 	.short	0x0030
        /*0014*/ 	.byte	0x00, 0xf0, 0x11, 0x00


	//----- nvinfo : EIATTR_KPARAM_INFO
	.align		4
.L_11:
        /*0018*/ 	.byte	0x04, 0x17
        /*001a*/ 	.short	(.L_13 - .L_12)
.L_12:
        /*001c*/ 	.word	0x00000000
        /*0020*/ 	.short	0x0005
        /*0022*/ 	.short	0x0028
        /*0024*/ 	.byte	0x00, 0xf4, 0x21, 0x00


	//----- nvinfo : EIATTR_KPARAM_INFO
	.align		4
.L_13:
        /*0028*/ 	.byte	0x04, 0x17
        /*002a*/ 	.short	(.L_15 - .L_14)
.L_14:
        /*002c*/ 	.word	0x00000000
        /*0030*/ 	.short	0x0004
        /*0032*/ 	.short	0x0020
        /*0034*/ 	.byte	0x00, 0xf4, 0x21, 0x00


	//----- nvinfo : EIATTR_KPARAM_INFO
	.align		4
.L_15:
        /*0038*/ 	.byte	0x04, 0x17
        /*003a*/ 	.short	(.L_17 - .L_16)
.L_16:
        /*003c*/ 	.word	0x00000000
        /*0040*/ 	.short	0x0003
        /*0042*/ 	.short	0x0018
        /*0044*/ 	.byte	0x00, 0xf4, 0x21, 0x00


	//----- nvinfo : EIATTR_KPARAM_INFO
	.align		4
.L_17:
        /*0048*/ 	.byte	0x04, 0x17
        /*004a*/ 	.short	(.L_19 - .L_18)
.L_18:
        /*004c*/ 	.word	0x00000000
        /*0050*/ 	.short	0x0002
        /*0052*/ 	.short	0x0010
        /*0054*/ 	.byte	0x00, 0xf4, 0x21, 0x00


	//----- nvinfo : EIATTR_KPARAM_INFO
	.align		4
.L_19:
        /*0058*/ 	.byte	0x04, 0x17
        /*005a*/ 	.short	(.L_21 - .L_20)
.L_20:
        /*005c*/ 	.word	0x00000000
        /*0060*/ 	.short	0x0001
        /*0062*/ 	.short	0x0008
        /*0064*/ 	.byte	0x00, 0xf4, 0x21, 0x00


	//----- nvinfo : EIATTR_KPARAM_INFO
	.align		4
.L_21:
        /*0068*/ 	.byte	0x04, 0x17
        /*006a*/ 	.short	(.L_23 - .L_22)
.L_22:
        /*006c*/ 	.word	0x00000000
        /*0070*/ 	.short	0x0000
        /*0072*/ 	.short	0x0000
        /*0074*/ 	.byte	0x00, 0xf4, 0x21, 0x00


	//----- nvinfo : EIATTR_SPARSE_MMA_MASK
	.align		4
.L_23:
        /*0078*/ 	.byte	0x03, 0x50
        /*007a*/ 	.short	0x0000


	//----- nvinfo : EIATTR_MAXREG_COUNT
	.align		4
        /*007c*/ 	.byte	0x03, 0x1b
        /*007e*/ 	.short	0x00ff


	//----- nvinfo : EIATTR_EXIT_INSTR_OFFSETS
	.align		4
        /*0080*/ 	.byte	0x04, 0x1c
        /*0082*/ 	.short	(.L_25 - .L_24)


	//   ....[0]....
.L_24:
        /*0084*/ 	.word	0x000004d0


	//----- nvinfo : EIATTR_REQNTID
	.align		4
.L_25:
        /*0088*/ 	.byte	0x04, 0x10
        /*008a*/ 	.short	(.L_27 - .L_26)
.L_26:
        /*008c*/ 	.word	0x00000080
        /*0090*/ 	.word	0x00000001
        /*0094*/ 	.word	0x00000001


	//----- nvinfo : EIATTR_CBANK_PARAM_SIZE
	.align		4
.L_27:
        /*0098*/ 	.byte	0x03, 0x19
        /*009a*/ 	.short	0x0034


	//----- nvinfo : EIATTR_PARAM_CBANK
	.align		4
        /*009c*/ 	.byte	0x04, 0x0a
        /*009e*/ 	.short	(.L_29 - .L_28)
	.align		4
.L_28:
        /*00a0*/ 	.word	index@(.nv.constant0.triton_poi_fused__unsafe_index_add_mul_sub_22)
        /*00a4*/ 	.short	0x0210
        /*00a6*/ 	.short	0x0034


	//----- nvinfo : EIATTR_SW_WAR
	.align		4
.L_29:
        /*00a8*/ 	.byte	0x04, 0x36
        /*00aa*/ 	.short	(.L_31 - .L_30)
.L_30:
        /*00ac*/ 	.word	0x00000008
.L_31:


//--------------------- .nv.callgraph             --------------------------
	.section	.nv.callgraph,"",@"SHT_CUDA_CALLGRAPH"
	.align	4
	.sectionentsize	8
	.align		4
        /*0000*/ 	.word	0x00000000
	.align		4
        /*0004*/ 	.word	0xffffffff
	.align		4
        /*0008*/ 	.word	0x00000000
	.align		4
        /*000c*/ 	.word	0xfffffffe
	.align		4
        /*0010*/ 	.word	0x00000000
	.align		4
        /*0014*/ 	.word	0xfffffffd
	.align		4
        /*0018*/ 	.word	0x00000000
	.align		4
        /*001c*/ 	.word	0xfffffffc


//--------------------- .text.triton_poi_fused__unsafe_index_add_mul_sub_22 --------------------------
	.section	.text.triton_poi_fused__unsafe_index_add_mul_sub_22,"ax",@progbits
	.align	128
        .global         triton_poi_fused__unsafe_index_add_mul_sub_22
        .type           triton_poi_fused__unsafe_index_add_mul_sub_22,@function
        .size           triton_poi_fused__unsafe_index_add_mul_sub_22,(.L_x_1 - triton_poi_fused__unsafe_index_add_mul_sub_22)
        .other          triton_poi_fused__unsafe_index_add_mul_sub_22,@"STO_CUDA_ENTRY STV_DEFAULT"
triton_poi_fused__unsafe_index_add_mul_sub_22:
.text.triton_poi_fused__unsafe_index_add_mul_sub_22:
[----:B------:R-:W-:Y:S01]  /*0000*/  LDC R1, c[0x0][0x28] ;  /* 0x00000a00ff017b82 */ /* 0x000fe20000000800 */
[----:B------:R-:W1:Y:S07]  /*0010*/  S2R R0, SR_TID.X ;  /* 0x0000000000007919 */ /* 0x000e6e0000002100 */
[----:B------:R-:W2:Y:S01]  /*0020*/  LDC.64 R4, c[0x0][0x218] ;  /* 0x00008600ff047b82 */ /* 0x000ea20000000a00 */
[----:B------:R-:W-:Y:S01]  /*0030*/  ULDC.64 UR4, c[0x0][0x208] ;  /* 0x0000820000047ab9 */ /* 0x000fe20000000a00 */
[----:B------:R-:W-:Y:S01]  /*0040*/  ULDC.64 UR6, c[0x0][0x220] ;  /* 0x0000880000067ab9 */ /* 0x000fe20000000a00 */
[----:B------:R-:W3:Y:S05]  /*0050*/  S2R R3, SR_CTAID.X ;  /* 0x0000000000037919 */ /* 0x000eea0000002500 */
[----:B------:R-:W4:Y:S01]  /*0060*/  LDC.64 R6, c[0x0][0x228] ;  /* 0x00008a00ff067b82 */ /* 0x000f220000000a00 */
[----:B-1----:R-:W-:-:S05]  /*0070*/  LOP3.LUT R0, R0, 0x7f, RZ, 0xc0, !PT ;  /* 0x0000007f00007812 */ /* 0x002fca00078ec0ff */
[----:B---3--:R-:W-:-:S05]  /*0080*/  IMAD R0, R3, 0x80, R0 ;  /* 0x0000008003007824 */ /* 0x008fca00078e0200 */
[----:B------:R-:W-:-:S04]  /*0090*/  SHF.R.S32.HI R9, RZ, 0x1f, R0 ;  /* 0x0000001fff097819 */ /* 0x000fc80000011400 */
[----:B------:R-:W-:-:S04]  /*00a0*/  LEA.HI R10, R9, R0, RZ, 0x2 ;  /* 0x00000000090a7211 */ /* 0x000fc800078f10ff */
[----:B------:R-:W-:-:S05]  /*00b0*/  LOP3.LUT R9, R10, 0xfffffffc, RZ, 0xc0, !PT ;  /* 0xfffffffc0a097812 */ /* 0x000fca00078ec0ff */
[----:B------:R-:W-:Y:S02]  /*00c0*/  IMAD.IADD R2, R0, 0x1, -R9 ;  /* 0x0000000100027824 */ /* 0x000fe400078e0a09 */
[----:B------:R-:W1:Y:S02]  /*00d0*/  LDC.64 R8, c[0x0][0x210] ;  /* 0x00008400ff087b82 */ /* 0x000e640000000a00 */
[----:B--2---:R-:W-:Y:S01]  /*00e0*/  IMAD.WIDE R4, R2, 0x8, R4 ;  /* 0x0000000802047825 */ /* 0x004fe200078e0204 */
[----:B------:R-:W-:-:S03]  /*00f0*/  SHF.R.S32.HI R10, RZ, 0x2, R10 ;  /* 0x00000002ff0a7819 */ /* 0x000fc6000001140a */
[----:B----4-:R-:W-:Y:S02]  /*0100*/  IMAD.WIDE R6, R2, 0x8, R6 ;  /* 0x0000000802067825 */ /* 0x010fe400078e0206 */
[----:B------:R-:W2:Y:S01]  /*0110*/  LDG.E.EL.64 R4, desc[UR4][R4.64] ;  /* 0x0000000404047981 */ /* 0x000ea2000c2e1b00 */
[----:B------:R-:W-:-:S03]  /*0120*/  LEA.HI R11, R10, R10, RZ, 0x2 ;  /* 0x0000000a0a0b7211 */ /* 0x000fc600078f10ff */
[----:B------:R-:W3:Y:S01]  /*0130*/  LDG.E.EL.64 R6, desc[UR4][R6.64] ;  /* 0x0000000406067981 */ /* 0x000ee2000c2e1b00 */
[----:B------:R-:W-:-:S05]  /*0140*/  LOP3.LUT R11, R11, 0xfffffffc, RZ, 0xc0, !PT ;  /* 0xfffffffc0b0b7812 */ /* 0x000fca00078ec0ff */
[----:B------:R-:W-:-:S04]  /*0150*/  IMAD.IADD R11, R10, 0x1, -R11 ;  /* 0x000000010a0b7824 */ /* 0x000fc800078e0a0b */
[----:B-1----:R-:W-:-:S06]  /*0160*/  IMAD.WIDE R8, R11, 0x8, R8 ;  /* 0x000000080b087825 */ /* 0x002fcc00078e0208 */
[----:B------:R-:W4:Y:S01]  /*0170*/  LDG.E.EL.64 R8, desc[UR4][R8.64] ;  /* 0x0000000408087981 */ /* 0x000f22000c2e1b00 */
[----:B------:R-:W-:-:S04]  /*0180*/  SHF.R.S32.HI R3, RZ, 0x18, R3 ;  /* 0x00000018ff037819 */ /* 0x000fc80000011403 */
[----:B------:R-:W-:-:S04]  /*0190*/  SGXT R3, R3, 0x1 ;  /* 0x000000010303781a */ /* 0x000fc80000000200 */
[CC--:B------:R-:W-:Y:S02]  /*01a0*/  LEA.HI R10, R3.reuse, R0.reuse, RZ, 0x4 ;  /* 0x00000000030a7211 */ /* 0x0c0fe400078f20ff */
[----:B------:R-:W-:-:S04]  /*01b0*/  LEA.HI R3, R3, R0, RZ, 0xd ;  /* 0x0000000003037211 */ /* 0x000fc800078f68ff */
[----:B------:R-:W-:-:S05]  /*01c0*/  SHF.R.S32.HI R3, RZ, 0xd, R3 ;  /* 0x0000000dff037819 */ /* 0x000fca0000011403 */
[----:B------:R-:W-:Y:S02]  /*01d0*/  IMAD R3, R3, 0x4800, RZ ;  /* 0x0000480003037824 */ /* 0x000fe400078e02ff */
[C---:B--2---:R-:W-:Y:S01]  /*01e0*/  IMAD.SHL.U32 R11, R4.reuse, 0x200, RZ ;  /* 0x00000200040b7824 */ /* 0x044fe200078e00ff */
[----:B------:R-:W-:Y:S02]  /*01f0*/  SHF.L.U64.HI R16, R4, 0x9, R5 ;  /* 0x0000000904107819 */ /* 0x000fe40000010205 */
[----:B------:R-:W-:Y:S01]  /*0200*/  ISETP.GE.AND P1, PT, R5, RZ, PT ;  /* 0x000000ff0500720c */ /* 0x000fe20003f26270 */
[----:B---3--:R-:W-:Y:S01]  /*0210*/  IMAD.SHL.U32 R12, R6, 0x200, RZ ;  /* 0x00000200060c7824 */ /* 0x008fe200078e00ff */
[----:B------:R-:W-:Y:S02]  /*0220*/  IADD3 R14, P0, R11, 0xc00, RZ ;  /* 0x00000c000b0e7810 */ /* 0x000fe40007f1e0ff */
[----:B------:R-:W-:Y:S02]  /*0230*/  SHF.R.S32.HI R4, RZ, 0x4, R10 ;  /* 0x00000004ff047819 */ /* 0x000fe4000001140a */
[----:B------:R-:W-:Y:S01]  /*0240*/  SEL R14, R14, R11, !P1 ;  /* 0x0000000b0e0e7207 */ /* 0x000fe20004800000 */
[----:B------:R-:W-:Y:S01]  /*0250*/  IMAD.X R15, RZ, RZ, R16, P0 ;  /* 0x000000ffff0f7224 */ /* 0x000fe200000e0610 */
[----:B------:R-:W-:-:S02]  /*0260*/  ISETP.GE.AND P0, PT, R7, RZ, PT ;  /* 0x000000ff0700720c */ /* 0x000fc40003f06270 */
[----:B------:R-:W-:Y:S02]  /*0270*/  IADD3 R11, P2, R12, 0xc00, RZ ;  /* 0x00000c000c0b7810 */ /* 0x000fe40007f5e0ff */
[----:B------:R-:W-:Y:S02]  /*0280*/  SHF.L.U64.HI R7, R6, 0x9, R7 ;  /* 0x0000000906077819 */ /* 0x000fe40000010207 */
[----:B------:R-:W-:Y:S02]  /*0290*/  SHF.R.S32.HI R5, RZ, 0x1f, R10 ;  /* 0x0000001fff057819 */ /* 0x000fe4000001140a */
[----:B------:R-:W-:Y:S01]  /*02a0*/  SEL R11, R11, R12, !P0 ;  /* 0x0000000c0b0b7207 */ /* 0x000fe20004000000 */
[----:B------:R-:W-:Y:S01]  /*02b0*/  IMAD.X R12, RZ, RZ, R7, P2 ;  /* 0x000000ffff0c7224 */ /* 0x000fe200010e0607 */
[----:B------:R-:W-:Y:S02]  /*02c0*/  SEL R15, R15, R16, !P1 ;  /* 0x000000100f0f7207 */ /* 0x000fe40004800000 */
[----:B------:R-:W-:-:S02]  /*02d0*/  LEA.HI R5, R5, R4, RZ, 0x9 ;  /* 0x0000000405057211 */ /* 0x000fc400078f48ff */
[----:B------:R-:W-:Y:S02]  /*02e0*/  LEA R6, P1, R14, UR6, 0x2 ;  /* 0x000000060e067c11 */ /* 0x000fe4000f8210ff */
[----:B------:R-:W-:Y:S02]  /*02f0*/  LOP3.LUT R5, R5, 0xfffffe00, RZ, 0xc0, !PT ;  /* 0xfffffe0005057812 */ /* 0x000fe400078ec0ff */
[----:B------:R-:W-:Y:S02]  /*0300*/  SEL R12, R12, R7, !P0 ;  /* 0x000000070c0c7207 */ /* 0x000fe40004000000 */
[----:B------:R-:W-:Y:S01]  /*0310*/  LEA.HI.X R7, R14, UR7, R15, 0x2, P1 ;  /* 0x000000070e077c11 */ /* 0x000fe200088f140f */
[----:B------:R-:W-:Y:S01]  /*0320*/  IMAD.IADD R13, R4, 0x1, -R5 ;  /* 0x00000001040d7824 */ /* 0x000fe200078e0a05 */
[----:B----4-:R-:W-:Y:S01]  /*0330*/  IADD3 R15, P1, R8, 0x6, RZ ;  /* 0x00000006080f7810 */ /* 0x010fe20007f3e0ff */
[----:B------:R-:W1:Y:S01]  /*0340*/  LDC.64 R4, c[0x0][0x230] ;  /* 0x00008c00ff047b82 */ /* 0x000e620000000a00 */
[----:B------:R-:W-:Y:S01]  /*0350*/  LEA R10, P0, R11, UR6, 0x2 ;  /* 0x000000060b0a7c11 */ /* 0x000fe2000f8010ff */
[----:B------:R-:W-:-:S03]  /*0360*/  IMAD.WIDE R6, R13, 0x4, R6 ;  /* 0x000000040d067825 */ /* 0x000fc600078e0206 */
[----:B------:R-:W-:Y:S01]  /*0370*/  LEA.HI.X R11, R11, UR7, R12, 0x2, P0 ;  /* 0x000000070b0b7c11 */ /* 0x000fe200080f140c */
[----:B------:R-:W-:Y:S01]  /*0380*/  IMAD.X R17, RZ, RZ, R9, P1 ;  /* 0x000000ffff117224 */ /* 0x000fe200008e0609 */
[----:B------:R-:W-:Y:S01]  /*0390*/  ISETP.GE.AND P0, PT, R9, RZ, PT ;  /* 0x000000ff0900720c */ /* 0x000fe20003f06270 */
[----:B------:R-:W-:-:S03]  /*03a0*/  IMAD.WIDE R10, R13, 0x4, R10 ;  /* 0x000000040d0a7825 */ /* 0x000fc600078e020a */
[----:B------:R-:W-:Y:S02]  /*03b0*/  SEL R12, R17, R9, !P0 ;  /* 0x00000009110c7207 */ /* 0x000fe40004000000 */
[----:B------:R-:W-:-:S03]  /*03c0*/  SEL R9, R15, R8, !P0 ;  /* 0x000000080f097207 */ /* 0x000fc60004000000 */
[----:B------:R-:W-:Y:S02]  /*03d0*/  IMAD R13, R12, 0x3000, RZ ;  /* 0x000030000c0d7824 */ /* 0x000fe400078e02ff */
[----:B------:R-:W-:-:S04]  /*03e0*/  IMAD.WIDE.U32 R6, R9, 0x3000, R6 ;  /* 0x0000300009067825 */ /* 0x000fc800078e0006 */
[----:B------:R-:W-:-:S04]  /*03f0*/  IMAD.WIDE.U32 R10, R9, 0x3000, R10 ;  /* 0x00003000090a7825 */ /* 0x000fc800078e000a */
[----:B------:R-:W-:Y:S02]  /*0400*/  IMAD.IADD R7, R7, 0x1, R13 ;  /* 0x0000000107077824 */ /* 0x000fe400078e020d */
[----:B------:R-:W-:Y:S02]  /*0410*/  IMAD.IADD R11, R13, 0x1, R11 ;  /* 0x000000010d0b7824 */ /* 0x000fe400078e020b */
[----:B------:R-:W-:-:S04]  /*0420*/  IMAD.WIDE R6, R3, 0x4, R6 ;  /* 0x0000000403067825 */ /* 0x000fc800078e0206 */
[----:B------:R-:W-:Y:S02]  /*0430*/  IMAD.WIDE R8, R3, 0x4, R10 ;  /* 0x0000000403087825 */ /* 0x000fe400078e020a */
[----:B------:R-:W2:Y:S02]  /*0440*/  LDG.E.EL R7, desc[UR4][R6.64] ;  /* 0x0000000406077981 */ /* 0x000ea4000c2e1900 */
[----:B-1----:R-:W-:Y:S02]  /*0450*/  IMAD.WIDE R4, R2, 0x4, R4 ;  /* 0x0000000402047825 */ /* 0x002fe400078e0204 */
[----:B------:R-:W2:Y:S01]  /*0460*/  LDG.E.EL R8, desc[UR4][R8.64] ;  /* 0x0000000408087981 */ /* 0x000ea2000c2e1900 */
[----:B------:R-:W1:Y:S03]  /*0470*/  LDC.64 R2, c[0x0][0x238] ;  /* 0x00008e00ff027b82 */ /* 0x000e660000000a00 */
[----:B------:R-:W3:Y:S01]  /*0480*/  LDG.E.EL R4, desc[UR4][R4.64] ;  /* 0x0000000404047981 */ /* 0x000ee2000c2e1900 */
[----:B-1----:R-:W-:-:S04]  /*0490*/  IMAD.WIDE R2, R0, 0x4, R2 ;  /* 0x0000000400027825 */ /* 0x002fc800078e0202 */
[----:B--2---:R-:W-:-:S04]  /*04a0*/  FADD R10, -R7, R8 ;  /* 0x00000008070a7221 */ /* 0x004fc80000000100 */
[----:B---3--:R-:W-:-:S05]  /*04b0*/  FFMA R11, R4, R10, R7 ;  /* 0x0000000a040b7223 */ /* 0x008fca0000000007 */
[----:B------:R-:W-:Y:S01]  /*04c0*/  STG.E desc[UR4][R2.64], R11 ;  /* 0x0000000b02007986 */ /* 0x000fe2000c101904 */
[----:B------:R-:W-:Y:S05]  /*04d0*/  EXIT ;  /* 0x000000000000794d */ /* 0x000fea0003800000 */
.L_x_0:
[----:B------:R-:W-:-:S00]  /*04e0*/  BRA `(.L_x_0) ;  /* 0xfffffffc00fc7947 */ /* 0x000fc0000383ffff */
[----:B------:R-:W-:-:S00]  /*04f0*/  NOP ;  /* 0x0000000000007918 */ /* 0x000fc00000000000 */
        /* <DEDUP_REMOVED lines=8> */
.L_x_1:


//--------------------- .nv.constant0.triton_poi_fused__unsafe_index_add_mul_sub_22 --------------------------
	.section	.nv.constant0.triton_poi_fused__unsafe_index_add_mul_sub_22,"a",@progbits
	.sectionflags	@""
	.align	4
.nv.constant0.triton_poi_fused__unsafe_index_add_mul_sub_22:
	.zero		580
